//
// Generated by NVIDIA NVVM Compiler
//
// Compiler Build ID: CL-36424714
// Cuda compilation tools, release 13.0, V13.0.88
// Based on NVVM 20.0.0
//

.version 9.0
.target sm_100
.address_size 64

	// .globl	_Z13fillUintArrayPjjj

.visible .entry _Z13fillUintArrayPjjj(
	.param .u64 .ptr .align 1 _Z13fillUintArrayPjjj_param_0,
	.param .u32 _Z13fillUintArrayPjjj_param_1,
	.param .u32 _Z13fillUintArrayPjjj_param_2
)
{
	.reg .pred 	%p<2>;
	.reg .b32 	%r<7>;
	.reg .b64 	%rd<5>;

	ld.param.u64 	%rd1, [_Z13fillUintArrayPjjj_param_0];
	ld.param.u32 	%r2, [_Z13fillUintArrayPjjj_param_1];
	ld.param.u32 	%r3, [_Z13fillUintArrayPjjj_param_2];
	mov.u32 	%r4, %ctaid.x;
	mov.u32 	%r5, %ntid.x;
	mov.u32 	%r6, %tid.x;
	mad.lo.s32 	%r1, %r4, %r5, %r6;
	setp.ge.u32 	%p1, %r1, %r3;
	@%p1 bra 	$L__BB0_2;
	cvta.to.global.u64 	%rd2, %rd1;
	mul.wide.u32 	%rd3, %r1, 4;
	add.s64 	%rd4, %rd2, %rd3;
	st.global.u32 	[%rd4], %r2;
$L__BB0_2:
	ret;

}


// ===== COMPILED SASS (sm_100) =====

	.target	sm_100

	.elftype	@"ET_EXEC"


//--------------------- .note.nv.tkinfo           --------------------------
	.section	.note.nv.tkinfo,"",@"SHT_NOTE"
	.sectionflags	@"SHF_NOTE_NV_TKINFO"
	.tkinfo
        /*0018*/ 	.word	0x00000002
        /*0030*/ 	.string	""
        /*0030*/ 	.string	"ptxas"
        /*0030*/ 	.string	"Cuda compilation tools, release 13.0, V13.0.88"
        /*0030*/ 	.string	"Build cuda_13.0.r13.0/compiler.36424714_0"
        /*0030*/ 	.string	"-arch sm_100 -m 64 "



//--------------------- .note.nv.cuinfo           --------------------------
	.section	.note.nv.cuinfo,"",@"SHT_NOTE"
	.sectionflags	@"SHF_NOTE_NV_CUINFO"
        /*0018*/ 	.short	0x0002
        /*001a*/ 	.short	0x0064
        /*001c*/ 	.short	0x0082
	.zero		2


//--------------------- .nv.info                  --------------------------
	.section	.nv.info,"",@"SHT_CUDA_INFO"
	.align	4


	//----- nvinfo : EIATTR_REGCOUNT
	.align		4
        /*0000*/ 	.byte	0x04, 0x2f
        /*0002*/ 	.short	(.L_1 - .L_0)
	.align		4
.L_0:
        /*0004*/ 	.word	index@(_Z13fillUintArrayPjjj)
        /*0008*/ 	.word	0x0000000a


	//----- nvinfo : EIATTR_FRAME_SIZE
	.align		4
.L_1:
        /*000c*/ 	.byte	0x04, 0x11
        /*000e*/ 	.short	(.L_3 - .L_2)
	.align		4
.L_2:
        /*0010*/ 	.word	index@(_Z13fillUintArrayPjjj)
        /*0014*/ 	.word	0x00000000


	//----- nvinfo : EIATTR_MIN_STACK_SIZE
	.align		4
.L_3:
        /*0018*/ 	.byte	0x04, 0x12
        /*001a*/ 	.short	(.L_5 - .L_4)
	.align		4
.L_4:
        /*001c*/ 	.word	index@(_Z13fillUintArrayPjjj)
        /*0020*/ 	.word	0x00000000
.L_5:


//--------------------- .nv.compat                --------------------------
	.section	.nv.compat,"",@"SHT_CUDA_COMPAT_INFO"
	.align	4
        /*0000*/ 	.byte	0x02, 0x09, 0x00, 0x00, 0x02, 0x02, 0x01, 0x00, 0x02, 0x05, 0x05, 0x00, 0x03, 0x07, 0x01, 0x01
        /*0010*/ 	.byte	0x02, 0x03, 0x00, 0x00, 0x02, 0x06, 0x01, 0x00, 0x04, 0x0b, 0x08, 0x00, 0x09, 0x00, 0x00, 0x00
        /*0020*/ 	.byte	0x00, 0x00, 0x00, 0x00


//--------------------- .nv.info._Z13fillUintArrayPjjj --------------------------
	.section	.nv.info._Z13fillUintArrayPjjj,"",@"SHT_CUDA_INFO"
	.sectionflags	@""
	.align	4


	//----- nvinfo : EIATTR_CUDA_API_VERSION
	.align		4
        /*0000*/ 	.byte	0x04, 0x37
        /*0002*/ 	.short	(.L_7 - .L_6)
.L_6:
        /*0004*/ 	.word	0x00000082


	//----- nvinfo : EIATTR_KPARAM_INFO
	.align		4
.L_7:
        /*0008*/ 	.byte	0x04, 0x17
        /*000a*/ 	.short	(.L_9 - .L_8)
.L_8:
        /*000c*/ 	.word	0x00000000
        /*0010*/ 	.short	0x0002
        /*0012*/ 	.short	0x000c
        /*0014*/ 	.byte	0x00, 0xf0, 0x11, 0x00


	//----- nvinfo : EIATTR_KPARAM_INFO
	.align		4
.L_9:
        /*0018*/ 	.byte	0x04, 0x17
        /*001a*/ 	.short	(.L_11 - .L_10)
.L_10:
        /*001c*/ 	.word	0x00000000
        /*0020*/ 	.short	0x0001
        /*0022*/ 	.short	0x0008
        /*0024*/ 	.byte	0x00, 0xf0, 0x11, 0x00


	//----- nvinfo : EIATTR_KPARAM_INFO
	.align		4
.L_11:
        /*0028*/ 	.byte	0x04, 0x17
        /*002a*/ 	.short	(.L_13 - .L_12)
.L_12:
        /*002c*/ 	.word	0x00000000
        /*0030*/ 	.short	0x0000
        /*0032*/ 	.short	0x0000
        /*0034*/ 	.byte	0x00, 0xf5, 0x21, 0x00


	//----- nvinfo : EIATTR_SPARSE_MMA_MASK
	.align		4
.L_13:
        /*0038*/ 	.byte	0x03, 0x50
        /*003a*/ 	.short	0x0000


	//----- nvinfo : EIATTR_MAXREG_COUNT
	.align		4
        /*003c*/ 	.byte	0x03, 0x1b
        /*003e*/ 	.short	0x00ff


	//----- nvinfo : EIATTR_MERCURY_ISA_VERSION
	.align		4
        /*0040*/ 	.byte	0x03, 0x5f
        /*0042*/ 	.short	0x0101


	//----- nvinfo : EIATTR_VRC_CTA_INIT_COUNT
	.align		4
        /*0044*/ 	.byte	0x02, 0x4a
	.zero		1
	.zero		1


	//----- nvinfo : EIATTR_EXIT_INSTR_OFFSETS
	.align		4
        /*0048*/ 	.byte	0x04, 0x1c
        /*004a*/ 	.short	(.L_15 - .L_14)


	//   ....[0]....
.L_14:
        /*004c*/ 	.word	0x00000070


	//   ....[1]....
        /*0050*/ 	.word	0x000000d0


	//----- nvinfo : EIATTR_CBANK_PARAM_SIZE
	.align		4
.L_15:
        /*0054*/ 	.byte	0x03, 0x19
        /*0056*/ 	.short	0x0010


	//----- nvinfo : EIATTR_PARAM_CBANK
	.align		4
        /*0058*/ 	.byte	0x04, 0x0a
        /*005a*/ 	.short	(.L_17 - .L_16)
	.align		4
.L_16:
        /*005c*/ 	.word	index@(.nv.constant0._Z13fillUintArrayPjjj)
        /*0060*/ 	.short	0x0380
        /*0062*/ 	.short	0x0010


	//----- nvinfo : EIATTR_SW_WAR
	.align		4
.L_17:
        /*0064*/ 	.byte	0x04, 0x36
        /*0066*/ 	.short	(.L_19 - .L_18)
.L_18:
        /*0068*/ 	.word	0x00000008
.L_19:


//--------------------- .nv.callgraph             --------------------------
	.section	.nv.callgraph,"",@"SHT_CUDA_CALLGRAPH"
	.align	4
	.sectionentsize	8
	.align		4
        /*0000*/ 	.word	0x00000000
	.align		4
        /*0004*/ 	.word	0xffffffff
	.align		4
        /*0008*/ 	.word	0x00000000
	.align		4
        /*000c*/ 	.word	0xfffffffe
	.align		4
        /*0010*/ 	.word	0x00000000
	.align		4
        /*0014*/ 	.word	0xfffffffd
	.align		4
        /*0018*/ 	.word	0x00000000
	.align		4
        /*001c*/ 	.word	0xfffffffc


//--------------------- .text._Z13fillUintArrayPjjj --------------------------
	.section	.text._Z13fillUintArrayPjjj,"ax",@progbits
	.align	128
        .global         _Z13fillUintArrayPjjj
        .type           _Z13fillUintArrayPjjj,@function
        .size           _Z13fillUintArrayPjjj,(.L_x_1 - _Z13fillUintArrayPjjj)
        .other          _Z13fillUintArrayPjjj,@"STO_CUDA_ENTRY STV_DEFAULT"
_Z13fillUintArrayPjjj:
.text._Z13fillUintArrayPjjj:
[----:B------:R-:W-:Y:S01]  /*0000*/  LDC R1, c[0x0][0x37c] ;  /* 0x0000df00ff017b82 */ /* 0x000fe20000000800 */
[----:B------:R-:W0:Y:S07]  /*0010*/  S2R R0, SR_TID.X ;  /* 0x0000000000007919 */ /* 0x000e2e0000002100 */
[----:B------:R-:W0:Y:S01]  /*0020*/  S2UR UR4, SR_CTAID.X ;  /* 0x00000000000479c3 */ /* 0x000e220000002500 */
[----:B------:R-:W1:Y:S07]  /*0030*/  LDCU UR5, c[0x0][0x38c] ;  /* 0x00007180ff0577ac */ /* 0x000e6e0008000800 */
[----:B------:R-:W0:Y:S02]  /*0040*/  LDC R5, c[0x0][0x360] ;  /* 0x0000d800ff057b82 */ /* 0x000e240000000800 */
[----:B0-----:R-:W-:-:S05]  /*0050*/  IMAD R5, R5, UR4, R0 ;  /* 0x0000000405057c24 */ /* 0x001fca000f8e0200 */
[----:B-1----:R-:W-:-:S13]  /*0060*/  ISETP.GE.U32.AND P0, PT, R5, UR5, PT ;  /* 0x0000000505007c0c */ /* 0x002fda000bf06070 */
[----:B------:R-:W-:Y:S05]  /*0070*/  @P0 EXIT ;  /* 0x000000000000094d */ /* 0x000fea0003800000 */
[----:B------:R-:W0:Y:S01]  /*0080*/  LDC.64 R2, c[0x0][0x380] ;  /* 0x0000e000ff027b82 */ /* 0x000e220000000a00 */
[----:B------:R-:W1:Y:S07]  /*0090*/  LDCU.64 UR4, c[0x0][0x358] ;  /* 0x00006b00ff0477ac */ /* 0x000e6e0008000a00 */
[----:B------:R-:W1:Y:S01]  /*00a0*/  LDC R7, c[0x0][0x388] ;  /* 0x0000e200ff077b82 */ /* 0x000e620000000800 */
[----:B0-----:R-:W-:-:S05]  /*00b0*/  IMAD.WIDE.U32 R2, R5, 0x4, R2 ;  /* 0x0000000405027825 */ /* 0x001fca00078e0002 */
[----:B-1----:R-:W-:Y:S01]  /*00c0*/  STG.E desc[UR4][R2.64], R7 ;  /* 0x0000000702007986 */ /* 0x002fe2000c101904 */
[----:B------:R-:W-:Y:S05]  /*00d0*/  EXIT ;  /* 0x000000000000794d */ /* 0x000fea0003800000 */
.L_x_0:
[----:B------:R-:W-:-:S00]  /*00e0*/  BRA `(.L_x_0) ;  /* 0xfffffffc00fc7947 */ /* 0x000fc0000383ffff */
[----:B------:R-:W-:-:S00]  /*00f0*/  NOP ;  /* 0x0000000000007918 */ /* 0x000fc00000000000 */
        /* <DEDUP_REMOVED lines=8> */
.L_x_1:


//--------------------- .nv.shared.reserved.0     --------------------------
	.section	.nv.shared.reserved.0,"aw",@nobits
	.weak		__nv_reservedSMEM_offset_0_alias
	.size		__nv_reservedSMEM_offset_0_alias, 0, 64
	.other		__nv_reservedSMEM_offset_0_alias,@"STO_CUDA_RESERVED_SHARED STV_DEFAULT"
__nv_reservedSMEM_offset_0_alias:
	.zero		0
	.zero		64


//--------------------- .nv.constant0._Z13fillUintArrayPjjj --------------------------
	.section	.nv.constant0._Z13fillUintArrayPjjj,"a",@progbits
	.sectionflags	@""
	.align	4
.nv.constant0._Z13fillUintArrayPjjj:
	.zero		912


//--------------------- SYMBOLS --------------------------

	.type		.nv.reservedSmem.offset0,@object
	.size		.nv.reservedSmem.offset0,0x4
